//
// Generated by NVIDIA NVVM Compiler
//
// Compiler Build ID: CL-36424714
// Cuda compilation tools, release 13.0, V13.0.88
// Based on NVVM 20.0.0
//

.version 9.0
.target sm_100
.address_size 64

	// .globl	_Z6gpuAddPiS_S_

.visible .entry _Z6gpuAddPiS_S_(
	.param .u64 .ptr .align 1 _Z6gpuAddPiS_S__param_0,
	.param .u64 .ptr .align 1 _Z6gpuAddPiS_S__param_1,
	.param .u64 .ptr .align 1 _Z6gpuAddPiS_S__param_2
)
{
	.reg .b32 	%r<5>;
	.reg .b64 	%rd<11>;

	ld.param.u64 	%rd1, [_Z6gpuAddPiS_S__param_0];
	ld.param.u64 	%rd2, [_Z6gpuAddPiS_S__param_1];
	ld.param.u64 	%rd3, [_Z6gpuAddPiS_S__param_2];
	cvta.to.global.u64 	%rd4, %rd3;
	cvta.to.global.u64 	%rd5, %rd2;
	cvta.to.global.u64 	%rd6, %rd1;
	mov.u32 	%r1, %tid.x;
	mul.wide.u32 	%rd7, %r1, 4;
	add.s64 	%rd8, %rd6, %rd7;
	ld.global.u32 	%r2, [%rd8];
	add.s64 	%rd9, %rd5, %rd7;
	ld.global.u32 	%r3, [%rd9];
	add.s32 	%r4, %r3, %r2;
	add.s64 	%rd10, %rd4, %rd7;
	st.global.u32 	[%rd10], %r4;
	ret;

}


// ===== COMPILED SASS (sm_100) =====

	.target	sm_100

	.elftype	@"ET_EXEC"


//--------------------- .note.nv.tkinfo           --------------------------
	.section	.note.nv.tkinfo,"",@"SHT_NOTE"
	.sectionflags	@"SHF_NOTE_NV_TKINFO"
	.tkinfo
        /*0018*/ 	.word	0x00000002
        /*0030*/ 	.string	""
        /*0030*/ 	.string	"ptxas"
        /*0030*/ 	.string	"Cuda compilation tools, release 13.0, V13.0.88"
        /*0030*/ 	.string	"Build cuda_13.0.r13.0/compiler.36424714_0"
        /*0030*/ 	.string	"-arch sm_100 -m 64 "



//--------------------- .note.nv.cuinfo           --------------------------
	.section	.note.nv.cuinfo,"",@"SHT_NOTE"
	.sectionflags	@"SHF_NOTE_NV_CUINFO"
        /*0018*/ 	.short	0x0002
        /*001a*/ 	.short	0x0064
        /*001c*/ 	.short	0x0082
	.zero		2


//--------------------- .nv.info                  --------------------------
	.section	.nv.info,"",@"SHT_CUDA_INFO"
	.align	4


	//----- nvinfo : EIATTR_REGCOUNT
	.align		4
        /*0000*/ 	.byte	0x04, 0x2f
        /*0002*/ 	.short	(.L_1 - .L_0)
	.align		4
.L_0:
        /*0004*/ 	.word	index@(_Z6gpuAddPiS_S_)
        /*0008*/ 	.word	0x0000000c


	//----- nvinfo : EIATTR_FRAME_SIZE
	.align		4
.L_1:
        /*000c*/ 	.byte	0x04, 0x11
        /*000e*/ 	.short	(.L_3 - .L_2)
	.align		4
.L_2:
        /*0010*/ 	.word	index@(_Z6gpuAddPiS_S_)
        /*0014*/ 	.word	0x00000000


	//----- nvinfo : EIATTR_MIN_STACK_SIZE
	.align		4
.L_3:
        /*0018*/ 	.byte	0x04, 0x12
        /*001a*/ 	.short	(.L_5 - .L_4)
	.align		4
.L_4:
        /*001c*/ 	.word	index@(_Z6gpuAddPiS_S_)
        /*0020*/ 	.word	0x00000000
.L_5:


//--------------------- .nv.compat                --------------------------
	.section	.nv.compat,"",@"SHT_CUDA_COMPAT_INFO"
	.align	4
        /*0000*/ 	.byte	0x02, 0x09, 0x00, 0x00, 0x02, 0x02, 0x01, 0x00, 0x02, 0x05, 0x05, 0x00, 0x03, 0x07, 0x01, 0x01
        /*0010*/ 	.byte	0x02, 0x03, 0x00, 0x00, 0x02, 0x06, 0x01, 0x00, 0x04, 0x0b, 0x08, 0x00, 0x09, 0x00, 0x00, 0x00
        /*0020*/ 	.byte	0x00, 0x00, 0x00, 0x00


//--------------------- .nv.info._Z6gpuAddPiS_S_  --------------------------
	.section	.nv.info._Z6gpuAddPiS_S_,"",@"SHT_CUDA_INFO"
	.sectionflags	@""
	.align	4


	//----- nvinfo : EIATTR_CUDA_API_VERSION
	.align		4
        /*0000*/ 	.byte	0x04, 0x37
        /*0002*/ 	.short	(.L_7 - .L_6)
.L_6:
        /*0004*/ 	.word	0x00000082


	//----- nvinfo : EIATTR_KPARAM_INFO
	.align		4
.L_7:
        /*0008*/ 	.byte	0x04, 0x17
        /*000a*/ 	.short	(.L_9 - .L_8)
.L_8:
        /*000c*/ 	.word	0x00000000
        /*0010*/ 	.short	0x0002
        /*0012*/ 	.short	0x0010
        /*0014*/ 	.byte	0x00, 0xf5, 0x21, 0x00


	//----- nvinfo : EIATTR_KPARAM_INFO
	.align		4
.L_9:
        /*0018*/ 	.byte	0x04, 0x17
        /*001a*/ 	.short	(.L_11 - .L_10)
.L_10:
        /*001c*/ 	.word	0x00000000
        /*0020*/ 	.short	0x0001
        /*0022*/ 	.short	0x0008
        /*0024*/ 	.byte	0x00, 0xf5, 0x21, 0x00


	//----- nvinfo : EIATTR_KPARAM_INFO
	.align		4
.L_11:
        /*0028*/ 	.byte	0x04, 0x17
        /*002a*/ 	.short	(.L_13 - .L_12)
.L_12:
        /*002c*/ 	.word	0x00000000
        /*0030*/ 	.short	0x0000
        /*0032*/ 	.short	0x0000
        /*0034*/ 	.byte	0x00, 0xf5, 0x21, 0x00


	//----- nvinfo : EIATTR_SPARSE_MMA_MASK
	.align		4
.L_13:
        /*0038*/ 	.byte	0x03, 0x50
        /*003a*/ 	.short	0x0000


	//----- nvinfo : EIATTR_MAXREG_COUNT
	.align		4
        /*003c*/ 	.byte	0x03, 0x1b
        /*003e*/ 	.short	0x00ff


	//----- nvinfo : EIATTR_MERCURY_ISA_VERSION
	.align		4
        /*0040*/ 	.byte	0x03, 0x5f
        /*0042*/ 	.short	0x0101


	//----- nvinfo : EIATTR_VRC_CTA_INIT_COUNT
	.align		4
        /*0044*/ 	.byte	0x02, 0x4a
	.zero		1
	.zero		1


	//----- nvinfo : EIATTR_EXIT_INSTR_OFFSETS
	.align		4
        /*0048*/ 	.byte	0x04, 0x1c
        /*004a*/ 	.short	(.L_15 - .L_14)


	//   ....[0]....
.L_14:
        /*004c*/ 	.word	0x000000d0


	//----- nvinfo : EIATTR_CBANK_PARAM_SIZE
	.align		4
.L_15:
        /*0050*/ 	.byte	0x03, 0x19
        /*0052*/ 	.short	0x0018


	//----- nvinfo : EIATTR_PARAM_CBANK
	.align		4
        /*0054*/ 	.byte	0x04, 0x0a
        /*0056*/ 	.short	(.L_17 - .L_16)
	.align		4
.L_16:
        /*0058*/ 	.word	index@(.nv.constant0._Z6gpuAddPiS_S_)
        /*005c*/ 	.short	0x0380
        /*005e*/ 	.short	0x0018


	//----- nvinfo : EIATTR_SW_WAR
	.align		4
.L_17:
        /*0060*/ 	.byte	0x04, 0x36
        /*0062*/ 	.short	(.L_19 - .L_18)
.L_18:
        /*0064*/ 	.word	0x00000008
.L_19:


//--------------------- .nv.callgraph             --------------------------
	.section	.nv.callgraph,"",@"SHT_CUDA_CALLGRAPH"
	.align	4
	.sectionentsize	8
	.align		4
        /*0000*/ 	.word	0x00000000
	.align		4
        /*0004*/ 	.word	0xffffffff
	.align		4
        /*0008*/ 	.word	0x00000000
	.align		4
        /*000c*/ 	.word	0xfffffffe
	.align		4
        /*0010*/ 	.word	0x00000000
	.align		4
        /*0014*/ 	.word	0xfffffffd
	.align		4
        /*0018*/ 	.word	0x00000000
	.align		4
        /*001c*/ 	.word	0xfffffffc


//--------------------- .text._Z6gpuAddPiS_S_     --------------------------
	.section	.text._Z6gpuAddPiS_S_,"ax",@progbits
	.align	128
        .global         _Z6gpuAddPiS_S_
        .type           _Z6gpuAddPiS_S_,@function
        .size           _Z6gpuAddPiS_S_,(.L_x_1 - _Z6gpuAddPiS_S_)
        .other          _Z6gpuAddPiS_S_,@"STO_CUDA_ENTRY STV_DEFAULT"
_Z6gpuAddPiS_S_:
.text._Z6gpuAddPiS_S_:
[----:B------:R-:W-:Y:S01]  /*0000*/  LDC R1, c[0x0][0x37c] ;  /* 0x0000df00ff017b82 */ /* 0x000fe20000000800 */
[----:B------:R-:W0:Y:S07]  /*0010*/  S2R R9, SR_TID.X ;  /* 0x0000000000097919 */ /* 0x000e2e0000002100 */
[----:B------:R-:W0:Y:S01]  /*0020*/  LDC.64 R2, c[0x0][0x380] ;  /* 0x0000e000ff027b82 */ /* 0x000e220000000a00 */
[----:B------:R-:W1:Y:S07]  /*0030*/  LDCU.64 UR4, c[0x0][0x358] ;  /* 0x00006b00ff0477ac */ /* 0x000e6e0008000a00 */
[----:B------:R-:W2:Y:S08]  /*0040*/  LDC.64 R4, c[0x0][0x388] ;  /* 0x0000e200ff047b82 */ /* 0x000eb00000000a00 */
[----:B------:R-:W3:Y:S01]  /*0050*/  LDC.64 R6, c[0x0][0x390] ;  /* 0x0000e400ff067b82 */ /* 0x000ee20000000a00 */
[----:B0-----:R-:W-:-:S04]  /*0060*/  IMAD.WIDE.U32 R2, R9, 0x4, R2 ;  /* 0x0000000409027825 */ /* 0x001fc800078e0002 */
[C---:B--2---:R-:W-:Y:S02]  /*0070*/  IMAD.WIDE.U32 R4, R9.reuse, 0x4, R4 ;  /* 0x0000000409047825 */ /* 0x044fe400078e0004 */
[----:B-1----:R-:W2:Y:S04]  /*0080*/  LDG.E R2, desc[UR4][R2.64] ;  /* 0x0000000402027981 */ /* 0x002ea8000c1e1900 */
[----:B------:R-:W2:Y:S01]  /*0090*/  LDG.E R5, desc[UR4][R4.64] ;  /* 0x0000000404057981 */ /* 0x000ea2000c1e1900 */
[----:B---3--:R-:W-:Y:S01]  /*00a0*/  IMAD.WIDE.U32 R6, R9, 0x4, R6 ;  /* 0x0000000409067825 */ /* 0x008fe200078e0006 */
[----:B--2---:R-:W-:-:S05]  /*00b0*/  IADD3 R9, PT, PT, R2, R5, RZ ;  /* 0x0000000502097210 */ /* 0x004fca0007ffe0ff */
[----:B------:R-:W-:Y:S01]  /*00c0*/  STG.E desc[UR4][R6.64], R9 ;  /* 0x0000000906007986 */ /* 0x000fe2000c101904 */
[----:B------:R-:W-:Y:S05]  /*00d0*/  EXIT ;  /* 0x000000000000794d */ /* 0x000fea0003800000 */
.L_x_0:
[----:B------:R-:W-:-:S00]  /*00e0*/  BRA `(.L_x_0) ;  /* 0xfffffffc00fc7947 */ /* 0x000fc0000383ffff */
[----:B------:R-:W-:-:S00]  /*00f0*/  NOP ;  /* 0x0000000000007918 */ /* 0x000fc00000000000 */
        /* <DEDUP_REMOVED lines=8> */
.L_x_1:


//--------------------- .nv.shared.reserved.0     --------------------------
	.section	.nv.shared.reserved.0,"aw",@nobits
	.weak		__nv_reservedSMEM_offset_0_alias
	.size		__nv_reservedSMEM_offset_0_alias, 0, 64
	.other		__nv_reservedSMEM_offset_0_alias,@"STO_CUDA_RESERVED_SHARED STV_DEFAULT"
__nv_reservedSMEM_offset_0_alias:
	.zero		0
	.zero		64


//--------------------- .nv.constant0._Z6gpuAddPiS_S_ --------------------------
	.section	.nv.constant0._Z6gpuAddPiS_S_,"a",@progbits
	.sectionflags	@""
	.align	4
.nv.constant0._Z6gpuAddPiS_S_:
	.zero		920


//--------------------- SYMBOLS --------------------------

	.type		.nv.reservedSmem.offset0,@object
	.size		.nv.reservedSmem.offset0,0x4
